//
// Generated by NVIDIA NVVM Compiler
//
// Compiler Build ID: CL-36424714
// Cuda compilation tools, release 13.0, V13.0.88
// Based on NVVM 20.0.0
//

.version 9.0
.target sm_100
.address_size 64

	// .globl	default_function_kernel

.visible .entry default_function_kernel(
	.param .u64 .ptr .align 1 default_function_kernel_param_0,
	.param .u64 .ptr .align 1 default_function_kernel_param_1
)
{
	.reg .pred 	%p<4>;
	.reg .b32 	%r<13>;
	.reg .b32 	%f<48>;
	.reg .b64 	%rd<13>;

	ld.param.u64 	%rd7, [default_function_kernel_param_0];
	ld.param.u64 	%rd6, [default_function_kernel_param_1];
	cvta.to.global.u64 	%rd8, %rd7;
	add.s64 	%rd1, %rd8, 40;
	mov.b32 	%r10, 0;
	mov.f32 	%f47, 0f00000000;
$L__BB0_1:
	mul.wide.u32 	%rd9, %r10, 2000;
	add.s64 	%rd2, %rd1, %rd9;
	mov.b32 	%r11, 0;
$L__BB0_2:
	mul.wide.u32 	%rd10, %r11, 400;
	add.s64 	%rd12, %rd2, %rd10;
	mov.b32 	%r12, 0;
$L__BB0_3:
	ld.global.nc.f32 	%f6, [%rd12+-40];
	add.f32 	%f7, %f47, %f6;
	ld.global.nc.f32 	%f8, [%rd12+-36];
	add.f32 	%f9, %f7, %f8;
	ld.global.nc.f32 	%f10, [%rd12+-32];
	add.f32 	%f11, %f9, %f10;
	ld.global.nc.f32 	%f12, [%rd12+-28];
	add.f32 	%f13, %f11, %f12;
	ld.global.nc.f32 	%f14, [%rd12+-24];
	add.f32 	%f15, %f13, %f14;
	ld.global.nc.f32 	%f16, [%rd12+-20];
	add.f32 	%f17, %f15, %f16;
	ld.global.nc.f32 	%f18, [%rd12+-16];
	add.f32 	%f19, %f17, %f18;
	ld.global.nc.f32 	%f20, [%rd12+-12];
	add.f32 	%f21, %f19, %f20;
	ld.global.nc.f32 	%f22, [%rd12+-8];
	add.f32 	%f23, %f21, %f22;
	ld.global.nc.f32 	%f24, [%rd12+-4];
	add.f32 	%f25, %f23, %f24;
	ld.global.nc.f32 	%f26, [%rd12];
	add.f32 	%f27, %f25, %f26;
	ld.global.nc.f32 	%f28, [%rd12+4];
	add.f32 	%f29, %f27, %f28;
	ld.global.nc.f32 	%f30, [%rd12+8];
	add.f32 	%f31, %f29, %f30;
	ld.global.nc.f32 	%f32, [%rd12+12];
	add.f32 	%f33, %f31, %f32;
	ld.global.nc.f32 	%f34, [%rd12+16];
	add.f32 	%f35, %f33, %f34;
	ld.global.nc.f32 	%f36, [%rd12+20];
	add.f32 	%f37, %f35, %f36;
	ld.global.nc.f32 	%f38, [%rd12+24];
	add.f32 	%f39, %f37, %f38;
	ld.global.nc.f32 	%f40, [%rd12+28];
	add.f32 	%f41, %f39, %f40;
	ld.global.nc.f32 	%f42, [%rd12+32];
	add.f32 	%f43, %f41, %f42;
	ld.global.nc.f32 	%f44, [%rd12+36];
	add.f32 	%f47, %f43, %f44;
	add.s32 	%r12, %r12, 1;
	add.s64 	%rd12, %rd12, 80;
	setp.ne.s32 	%p1, %r12, 5;
	@%p1 bra 	$L__BB0_3;
	add.s32 	%r11, %r11, 1;
	setp.ne.s32 	%p2, %r11, 5;
	@%p2 bra 	$L__BB0_2;
	add.s32 	%r10, %r10, 1;
	setp.ne.s32 	%p3, %r10, 6;
	@%p3 bra 	$L__BB0_1;
	cvta.to.global.u64 	%rd11, %rd6;
	st.global.f32 	[%rd11], %f47;
	ret;

}


// ===== COMPILED SASS (sm_100) =====

	.target	sm_100

	.elftype	@"ET_EXEC"


//--------------------- .note.nv.tkinfo           --------------------------
	.section	.note.nv.tkinfo,"",@"SHT_NOTE"
	.sectionflags	@"SHF_NOTE_NV_TKINFO"
	.tkinfo
        /*0018*/ 	.word	0x00000002
        /*0030*/ 	.string	""
        /*0030*/ 	.string	"ptxas"
        /*0030*/ 	.string	"Cuda compilation tools, release 13.0, V13.0.88"
        /*0030*/ 	.string	"Build cuda_13.0.r13.0/compiler.36424714_0"
        /*0030*/ 	.string	"-arch sm_100 -m 64 "



//--------------------- .note.nv.cuinfo           --------------------------
	.section	.note.nv.cuinfo,"",@"SHT_NOTE"
	.sectionflags	@"SHF_NOTE_NV_CUINFO"
        /*0018*/ 	.short	0x0002
        /*001a*/ 	.short	0x0064
        /*001c*/ 	.short	0x0082
	.zero		2


//--------------------- .nv.info                  --------------------------
	.section	.nv.info,"",@"SHT_CUDA_INFO"
	.align	4


	//----- nvinfo : EIATTR_REGCOUNT
	.align		4
        /*0000*/ 	.byte	0x04, 0x2f
        /*0002*/ 	.short	(.L_1 - .L_0)
	.align		4
.L_0:
        /*0004*/ 	.word	index@(default_function_kernel)
        /*0008*/ 	.word	0x0000001e


	//----- nvinfo : EIATTR_FRAME_SIZE
	.align		4
.L_1:
        /*000c*/ 	.byte	0x04, 0x11
        /*000e*/ 	.short	(.L_3 - .L_2)
	.align		4
.L_2:
        /*0010*/ 	.word	index@(default_function_kernel)
        /*0014*/ 	.word	0x00000000


	//----- nvinfo : EIATTR_MIN_STACK_SIZE
	.align		4
.L_3:
        /*0018*/ 	.byte	0x04, 0x12
        /*001a*/ 	.short	(.L_5 - .L_4)
	.align		4
.L_4:
        /*001c*/ 	.word	index@(default_function_kernel)
        /*0020*/ 	.word	0x00000000
.L_5:


//--------------------- .nv.compat                --------------------------
	.section	.nv.compat,"",@"SHT_CUDA_COMPAT_INFO"
	.align	4
        /*0000*/ 	.byte	0x02, 0x09, 0x00, 0x00, 0x02, 0x02, 0x01, 0x00, 0x02, 0x05, 0x05, 0x00, 0x03, 0x07, 0x01, 0x01
        /*0010*/ 	.byte	0x02, 0x03, 0x00, 0x00, 0x02, 0x06, 0x01, 0x00, 0x04, 0x0b, 0x08, 0x00, 0x09, 0x00, 0x00, 0x00
        /*0020*/ 	.byte	0x00, 0x00, 0x00, 0x00


//--------------------- .nv.info.default_function_kernel --------------------------
	.section	.nv.info.default_function_kernel,"",@"SHT_CUDA_INFO"
	.sectionflags	@""
	.align	4


	//----- nvinfo : EIATTR_CUDA_API_VERSION
	.align		4
        /*0000*/ 	.byte	0x04, 0x37
        /*0002*/ 	.short	(.L_7 - .L_6)
.L_6:
        /*0004*/ 	.word	0x00000082


	//----- nvinfo : EIATTR_KPARAM_INFO
	.align		4
.L_7:
        /*0008*/ 	.byte	0x04, 0x17
        /*000a*/ 	.short	(.L_9 - .L_8)
.L_8:
        /*000c*/ 	.word	0x00000000
        /*0010*/ 	.short	0x0001
        /*0012*/ 	.short	0x0008
        /*0014*/ 	.byte	0x00, 0xf5, 0x21, 0x00


	//----- nvinfo : EIATTR_KPARAM_INFO
	.align		4
.L_9:
        /*0018*/ 	.byte	0x04, 0x17
        /*001a*/ 	.short	(.L_11 - .L_10)
.L_10:
        /*001c*/ 	.word	0x00000000
        /*0020*/ 	.short	0x0000
        /*0022*/ 	.short	0x0000
        /*0024*/ 	.byte	0x00, 0xf5, 0x21, 0x00


	//----- nvinfo : EIATTR_SPARSE_MMA_MASK
	.align		4
.L_11:
        /*0028*/ 	.byte	0x03, 0x50
        /*002a*/ 	.short	0x0000


	//----- nvinfo : EIATTR_MAXREG_COUNT
	.align		4
        /*002c*/ 	.byte	0x03, 0x1b
        /*002e*/ 	.short	0x00ff


	//----- nvinfo : EIATTR_MERCURY_ISA_VERSION
	.align		4
        /*0030*/ 	.byte	0x03, 0x5f
        /*0032*/ 	.short	0x0101


	//----- nvinfo : EIATTR_VRC_CTA_INIT_COUNT
	.align		4
        /*0034*/ 	.byte	0x02, 0x4a
	.zero		1
	.zero		1


	//----- nvinfo : EIATTR_EXIT_INSTR_OFFSETS
	.align		4
        /*0038*/ 	.byte	0x04, 0x1c
        /*003a*/ 	.short	(.L_13 - .L_12)


	//   ....[0]....
.L_12:
        /*003c*/ 	.word	0x00000dc0


	//----- nvinfo : EIATTR_CBANK_PARAM_SIZE
	.align		4
.L_13:
        /*0040*/ 	.byte	0x03, 0x19
        /*0042*/ 	.short	0x0010


	//----- nvinfo : EIATTR_PARAM_CBANK
	.align		4
        /*0044*/ 	.byte	0x04, 0x0a
        /*0046*/ 	.short	(.L_15 - .L_14)
	.align		4
.L_14:
        /*0048*/ 	.word	index@(.nv.constant0.default_function_kernel)
        /*004c*/ 	.short	0x0380
        /*004e*/ 	.short	0x0010


	//----- nvinfo : EIATTR_SW_WAR
	.align		4
.L_15:
        /*0050*/ 	.byte	0x04, 0x36
        /*0052*/ 	.short	(.L_17 - .L_16)
.L_16:
        /*0054*/ 	.word	0x00000008
.L_17:


//--------------------- .nv.callgraph             --------------------------
	.section	.nv.callgraph,"",@"SHT_CUDA_CALLGRAPH"
	.align	4
	.sectionentsize	8
	.align		4
        /*0000*/ 	.word	0x00000000
	.align		4
        /*0004*/ 	.word	0xffffffff
	.align		4
        /*0008*/ 	.word	0x00000000
	.align		4
        /*000c*/ 	.word	0xfffffffe
	.align		4
        /*0010*/ 	.word	0x00000000
	.align		4
        /*0014*/ 	.word	0xfffffffd
	.align		4
        /*0018*/ 	.word	0x00000000
	.align		4
        /*001c*/ 	.word	0xfffffffc


//--------------------- .text.default_function_kernel --------------------------
	.section	.text.default_function_kernel,"ax",@progbits
	.align	128
        .global         default_function_kernel
        .type           default_function_kernel,@function
        .size           default_function_kernel,(.L_x_3 - default_function_kernel)
        .other          default_function_kernel,@"STO_CUDA_ENTRY STV_DEFAULT"
default_function_kernel:
.text.default_function_kernel:
[----:B------:R-:W-:Y:S01]  /*0000*/  LDC R1, c[0x0][0x37c] ;  /* 0x0000df00ff017b82 */ /* 0x000fe20000000800 */
[----:B------:R-:W0:Y:S01]  /*0010*/  LDCU.64 UR4, c[0x0][0x380] ;  /* 0x00007000ff0477ac */ /* 0x000e220008000a00 */
[----:B------:R-:W-:Y:S01]  /*0020*/  HFMA2 R0, -RZ, RZ, 0, 0 ;  /* 0x00000000ff007431 */ /* 0x000fe200000001ff */
[----:B------:R-:W-:Y:S01]  /*0030*/  MOV R26, RZ ;  /* 0x000000ff001a7202 */ /* 0x000fe20000000f00 */
[----:B------:R-:W1:Y:S01]  /*0040*/  LDCU.64 UR6, c[0x0][0x358] ;  /* 0x00006b00ff0677ac */ /* 0x000e620008000a00 */
[----:B0-----:R-:W-:-:S04]  /*0050*/  UIADD3 UR4, UP0, UPT, UR4, 0x28, URZ ;  /* 0x0000002804047890 */ /* 0x001fc8000ff1e0ff */
[----:B-1----:R-:W-:-:S12]  /*0060*/  UIADD3.X UR5, UPT, UPT, URZ, UR5, URZ, UP0, !UPT ;  /* 0x00000005ff057290 */ /* 0x002fd800087fe4ff */
.L_x_1:
[----:B------:R-:W-:Y:S02]  /*0070*/  MOV R2, UR4 ;  /* 0x0000000400027c02 */ /* 0x000fe40008000f00 */
[----:B------:R-:W-:Y:S02]  /*0080*/  MOV R3, UR5 ;  /* 0x0000000500037c02 */ /* 0x000fe40008000f00 */
[----:B------:R-:W-:Y:S01]  /*0090*/  MOV R7, RZ ;  /* 0x000000ff00077202 */ /* 0x000fe20000000f00 */
[C---:B------:R-:W-:Y:S01]  /*00a0*/  IMAD.WIDE.U32 R2, R0.reuse, 0x7d0, R2 ;  /* 0x000007d000027825 */ /* 0x040fe200078e0002 */
[----:B------:R-:W-:-:S04]  /*00b0*/  IADD3 R0, PT, PT, R0, 0x1, RZ ;  /* 0x0000000100007810 */ /* 0x000fc80007ffe0ff */
[----:B------:R-:W-:-:S13]  /*00c0*/  ISETP.NE.AND P1, PT, R0, 0x6, PT ;  /* 0x000000060000780c */ /* 0x000fda0003f25270 */
.L_x_0:
[----:B------:R-:W-:-:S05]  /*00d0*/  IMAD.WIDE.U32 R4, R7, 0x190, R2 ;  /* 0x0000019007047825 */ /* 0x000fca00078e0002 */
[----:B------:R-:W2:Y:S04]  /*00e0*/  LDG.E.CONSTANT R9, desc[UR6][R4.64+-0x28] ;  /* 0xffffd80604097981 */ /* 0x000ea8000c1e9900 */
[----:B------:R-:W3:Y:S04]  /*00f0*/  LDG.E.CONSTANT R27, desc[UR6][R4.64+-0x24] ;  /* 0xffffdc06041b7981 */ /* 0x000ee8000c1e9900 */
[----:B------:R-:W4:Y:S04]  /*0100*/  LDG.E.CONSTANT R6, desc[UR6][R4.64+-0x20] ;  /* 0xffffe00604067981 */ /* 0x000f28000c1e9900 */
[----:B------:R-:W5:Y:S04]  /*0110*/  LDG.E.CONSTANT R25, desc[UR6][R4.64+-0x1c] ;  /* 0xffffe40604197981 */ /* 0x000f68000c1e9900 */
        /* <DEDUP_REMOVED lines=15> */
[----:B------:R-:W5:Y:S01]  /*0210*/  LDG.E.CONSTANT R8, desc[UR6][R4.64+0x28] ;  /* 0x0000280604087981 */ /* 0x000f62000c1e9900 */
[----:B--2---:R-:W-:-:S03]  /*0220*/  FADD R26, R9, R26 ;  /* 0x0000001a091a7221 */ /* 0x004fc60000000000 */
[----:B------:R-:W2:Y:S01]  /*0230*/  LDG.E.CONSTANT R9, desc[UR6][R4.64+0x24] ;  /* 0x0000240604097981 */ /* 0x000ea2000c1e9900 */
[----:B---3--:R-:W-:-:S04]  /*0240*/  FADD R27, R26, R27 ;  /* 0x0000001b1a1b7221 */ /* 0x008fc80000000000 */
[----:B----4-:R-:W-:Y:S02]  /*0250*/  FADD R26, R27, R6 ;  /* 0x000000061b1a7221 */ /* 0x010fe40000000000 */
[----:B------:R-:W3:Y:S02]  /*0260*/  LDG.E.CONSTANT R6, desc[UR6][R4.64+0x2c] ;  /* 0x00002c0604067981 */ /* 0x000ee4000c1e9900 */
[----:B-----5:R-:W-:Y:S02]  /*0270*/  FADD R27, R26, R25 ;  /* 0x000000191a1b7221 */ /* 0x020fe40000000000 */
[----:B------:R-:W4:Y:S02]  /*0280*/  LDG.E.CONSTANT R25, desc[UR6][R4.64+0x30] ;  /* 0x0000300604197981 */ /* 0x000f24000c1e9900 */
[----:B------:R-:W-:Y:S02]  /*0290*/  FADD R26, R27, R24 ;  /* 0x000000181b1a7221 */ /* 0x000fe40000000000 */
[----:B------:R-:W5:Y:S02]  /*02a0*/  LDG.E.CONSTANT R24, desc[UR6][R4.64+0x34] ;  /* 0x0000340604187981 */ /* 0x000f64000c1e9900 */
[----:B------:R-:W-:-:S02]  /*02b0*/  FADD R27, R26, R23 ;  /* 0x000000171a1b7221 */ /* 0x000fc40000000000 */
[----:B------:R-:W5:Y:S02]  /*02c0*/  LDG.E.CONSTANT R23, desc[UR6][R4.64+0x38] ;  /* 0x0000380604177981 */ /* 0x000f64000c1e9900 */
[----:B------:R-:W-:Y:S02]  /*02d0*/  FADD R26, R27, R22 ;  /* 0x000000161b1a7221 */ /* 0x000fe40000000000 */
[----:B------:R-:W5:Y:S02]  /*02e0*/  LDG.E.CONSTANT R22, desc[UR6][R4.64+0x3c] ;  /* 0x00003c0604167981 */ /* 0x000f64000c1e9900 */
        /* <DEDUP_REMOVED lines=24> */
[----:B--2---:R-:W-:Y:S02]  /*0470*/  FADD R27, R26, R9 ;  /* 0x000000091a1b7221 */ /* 0x004fe40000000000 */
[----:B------:R-:W2:Y:S02]  /*0480*/  LDG.E.CONSTANT R9, desc[UR6][R4.64+0x70] ;  /* 0x0000700604097981 */ /* 0x000ea4000c1e9900 */
[----:B------:R-:W-:-:S02]  /*0490*/  FADD R27, R27, R8 ;  /* 0x000000081b1b7221 */ /* 0x000fc40000000000 */
[----:B------:R-:W2:Y:S02]  /*04a0*/  LDG.E.CONSTANT R8, desc[UR6][R4.64+0x74] ;  /* 0x0000740604087981 */ /* 0x000ea4000c1e9900 */
[----:B---3--:R-:W-:Y:S02]  /*04b0*/  FADD R26, R27, R6 ;  /* 0x000000061b1a7221 */ /* 0x008fe40000000000 */
[----:B------:R-:W3:Y:S02]  /*04c0*/  LDG.E.CONSTANT R6, desc[UR6][R4.64+0x78] ;  /* 0x0000780604067981 */ /* 0x000ee4000c1e9900 */
[----:B----4-:R-:W-:Y:S02]  /*04d0*/  FADD R27, R26, R25 ;  /* 0x000000191a1b7221 */ /* 0x010fe40000000000 */
[----:B------:R-:W4:Y:S02]  /*04e0*/  LDG.E.CONSTANT R25, desc[UR6][R4.64+0x7c] ;  /* 0x00007c0604197981 */ /* 0x000f24000c1e9900 */
[----:B-----5:R-:W-:-:S02]  /*04f0*/  FADD R26, R27, R24 ;  /* 0x000000181b1a7221 */ /* 0x020fc40000000000 */
        /* <DEDUP_REMOVED lines=29> */
[----:B--2---:R-:W-:-:S02]  /*06d0*/  FADD R27, R26, R9 ;  /* 0x000000091a1b7221 */ /* 0x004fc40000000000 */
[----:B------:R-:W2:Y:S02]  /*06e0*/  LDG.E.CONSTANT R9, desc[UR6][R4.64+0xbc] ;  /* 0x0000bc0604097981 */ /* 0x000ea4000c1e9900 */
[----:B------:R-:W-:Y:S02]  /*06f0*/  FADD R27, R27, R8 ;  /* 0x000000081b1b7221 */ /* 0x000fe40000000000 */
[----:B------:R-:W2:Y:S02]  /*0700*/  LDG.E.CONSTANT R8, desc[UR6][R4.64+0xc0] ;  /* 0x0000c00604087981 */ /* 0x000ea4000c1e9900 */
[----:B---3--:R-:W-:Y:S02]  /*0710*/  FADD R26, R27, R6 ;  /* 0x000000061b1a7221 */ /* 0x008fe40000000000 */
[----:B------:R-:W3:Y:S02]  /*0720*/  LDG.E.CONSTANT R6, desc[UR6][R4.64+0xc4] ;  /* 0x0000c40604067981 */ /* 0x000ee4000c1e9900 */
[----:B----4-:R-:W-:-:S02]  /*0730*/  FADD R27, R26, R25 ;  /* 0x000000191a1b7221 */ /* 0x010fc40000000000 */
[----:B------:R-:W4:Y:S02]  /*0740*/  LDG.E.CONSTANT R25, desc[UR6][R4.64+0xc8] ;  /* 0x0000c80604197981 */ /* 0x000f24000c1e9900 */
[----:B-----5:R-:W-:Y:S02]  /*0750*/  FADD R26, R27, R24 ;  /* 0x000000181b1a7221 */ /* 0x020fe40000000000 */
        /* <DEDUP_REMOVED lines=29> */
[----:B--2---:R-:W-:Y:S02]  /*0930*/  FADD R27, R26, R9 ;  /* 0x000000091a1b7221 */ /* 0x004fe40000000000 */
[----:B------:R-:W2:Y:S02]  /*0940*/  LDG.E.CONSTANT R9, desc[UR6][R4.64+0x108] ;  /* 0x0001080604097981 */ /* 0x000ea4000c1e9900 */
[----:B------:R-:W-:Y:S02]  /*0950*/  FADD R27, R27, R8 ;  /* 0x000000081b1b7221 */ /* 0x000fe40000000000 */
[----:B------:R-:W2:Y:S02]  /*0960*/  LDG.E.CONSTANT R8, desc[UR6][R4.64+0x10c] ;  /* 0x00010c0604087981 */ /* 0x000ea4000c1e9900 */
[----:B---3--:R-:W-:-:S02]  /*0970*/  FADD R26, R27, R6 ;  /* 0x000000061b1a7221 */ /* 0x008fc40000000000 */
[----:B------:R-:W3:Y:S02]  /*0980*/  LDG.E.CONSTANT R6, desc[UR6][R4.64+0x110] ;  /* 0x0001100604067981 */ /* 0x000ee4000c1e9900 */
[----:B----4-:R-:W-:Y:S02]  /*0990*/  FADD R27, R26, R25 ;  /* 0x000000191a1b7221 */ /* 0x010fe40000000000 */
[----:B------:R-:W4:Y:S02]  /*09a0*/  LDG.E.CONSTANT R25, desc[UR6][R4.64+0x114] ;  /* 0x0001140604197981 */ /* 0x000f24000c1e9900 */
[----:B-----5:R-:W-:Y:S02]  /*09b0*/  FADD R26, R27, R24 ;  /* 0x000000181b1a7221 */ /* 0x020fe40000000000 */
        /* <DEDUP_REMOVED lines=36> */
[----:B------:R-:W4:Y:S04]  /*0c00*/  LDG.E.CONSTANT R25, desc[UR6][R4.64+0x160] ;  /* 0x0001600604197981 */ /* 0x000f28000c1e9900 */
[----:B------:R-:W4:Y:S01]  /*0c10*/  LDG.E.CONSTANT R26, desc[UR6][R4.64+0x164] ;  /* 0x00016406041a7981 */ /* 0x000f22000c1e9900 */
[----:B-----5:R-:W-:-:S04]  /*0c20*/  FADD R24, R24, R27 ;  /* 0x0000001b18187221 */ /* 0x020fc80000000000 */
[----:B------:R-:W-:-:S04]  /*0c30*/  FADD R23, R24, R23 ;  /* 0x0000001718177221 */ /* 0x000fc80000000000 */
        /* <DEDUP_REMOVED lines=11> */
[----:B------:R-:W-:Y:S01]  /*0cf0*/  FADD R11, R12, R11 ;  /* 0x0000000b0c0b7221 */ /* 0x000fe20000000000 */
[----:B------:R-:W-:-:S03]  /*0d00*/  IADD3 R7, PT, PT, R7, 0x1, RZ ;  /* 0x0000000107077810 */ /* 0x000fc60007ffe0ff */
[----:B------:R-:W-:Y:S01]  /*0d10*/  FADD R10, R11, R10 ;  /* 0x0000000a0b0a7221 */ /* 0x000fe20000000000 */
[----:B------:R-:W-:-:S03]  /*0d20*/  ISETP.NE.AND P0, PT, R7, 0x5, PT ;  /* 0x000000050700780c */ /* 0x000fc60003f05270 */
[----:B--2---:R-:W-:-:S04]  /*0d30*/  FADD R9, R10, R9 ;  /* 0x000000090a097221 */ /* 0x004fc80000000000 */
[----:B------:R-:W-:-:S04]  /*0d40*/  FADD R9, R9, R8 ;  /* 0x0000000809097221 */ /* 0x000fc80000000000 */
[----:B---3--:R-:W-:-:S04]  /*0d50*/  FADD R6, R9, R6 ;  /* 0x0000000609067221 */ /* 0x008fc80000000000 */
[----:B----4-:R-:W-:-:S04]  /*0d60*/  FADD R25, R6, R25 ;  /* 0x0000001906197221 */ /* 0x010fc80000000000 */
[----:B------:R-:W-:Y:S01]  /*0d70*/  FADD R26, R25, R26 ;  /* 0x0000001a191a7221 */ /* 0x000fe20000000000 */
[----:B------:R-:W-:Y:S06]  /*0d80*/  @P0 BRA `(.L_x_0) ;  /* 0xfffffff000d00947 */ /* 0x000fec000383ffff */
[----:B------:R-:W-:Y:S05]  /*0d90*/  @P1 BRA `(.L_x_1) ;  /* 0xfffffff000b41947 */ /* 0x000fea000383ffff */
[----:B------:R-:W0:Y:S02]  /*0da0*/  LDC.64 R2, c[0x0][0x388] ;  /* 0x0000e200ff027b82 */ /* 0x000e240000000a00 */
[----:B0-----:R-:W-:Y:S01]  /*0db0*/  STG.E desc[UR6][R2.64], R26 ;  /* 0x0000001a02007986 */ /* 0x001fe2000c101906 */
[----:B------:R-:W-:Y:S05]  /*0dc0*/  EXIT ;  /* 0x000000000000794d */ /* 0x000fea0003800000 */
.L_x_2:
[----:B------:R-:W-:-:S00]  /*0dd0*/  BRA `(.L_x_2) ;  /* 0xfffffffc00fc7947 */ /* 0x000fc0000383ffff */
[----:B------:R-:W-:-:S00]  /*0de0*/  NOP ;  /* 0x0000000000007918 */ /* 0x000fc00000000000 */
        /* <DEDUP_REMOVED lines=9> */
.L_x_3:


//--------------------- .nv.shared.reserved.0     --------------------------
	.section	.nv.shared.reserved.0,"aw",@nobits
	.weak		__nv_reservedSMEM_offset_0_alias
	.size		__nv_reservedSMEM_offset_0_alias, 0, 64
	.other		__nv_reservedSMEM_offset_0_alias,@"STO_CUDA_RESERVED_SHARED STV_DEFAULT"
__nv_reservedSMEM_offset_0_alias:
	.zero		0
	.zero		64


//--------------------- .nv.constant0.default_function_kernel --------------------------
	.section	.nv.constant0.default_function_kernel,"a",@progbits
	.sectionflags	@""
	.align	4
.nv.constant0.default_function_kernel:
	.zero		912


//--------------------- SYMBOLS --------------------------

	.type		.nv.reservedSmem.offset0,@object
	.size		.nv.reservedSmem.offset0,0x4
